//
// Generated by NVIDIA NVVM Compiler
//
// Compiler Build ID: CL-36424714
// Cuda compilation tools, release 13.0, V13.0.88
// Based on NVVM 20.0.0
//

.version 9.0
.target sm_100
.address_size 64

	// .globl	default_function_kernel

.visible .entry default_function_kernel(
	.param .u64 .ptr .align 1 default_function_kernel_param_0,
	.param .u64 .ptr .align 1 default_function_kernel_param_1
)
.maxntid 49
{
	.reg .pred 	%p<3>;
	.reg .b16 	%rs<10>;
	.reg .b32 	%r<27>;
	.reg .b32 	%f<2>;
	.reg .b64 	%rd<9>;

	ld.param.u64 	%rd1, [default_function_kernel_param_0];
	ld.param.u64 	%rd2, [default_function_kernel_param_1];
	cvta.to.global.u64 	%rd3, %rd2;
	cvta.to.global.u64 	%rd4, %rd1;
	mov.u32 	%r1, %ctaid.x;
	mov.u32 	%r2, %tid.x;
	cvt.u16.u32 	%rs1, %r2;
	mul.lo.s16 	%rs2, %rs1, 37;
	shr.u16 	%rs3, %rs2, 8;
	cvt.u32.u16 	%r3, %rs3;
	mad.lo.s32 	%r4, %r1, 7, %r3;
	mul.hi.u32 	%r5, %r4, -1431655765;
	shr.u32 	%r6, %r5, 4;
	mad.lo.s32 	%r7, %r1, 49, %r2;
	shr.u32 	%r8, %r7, 3;
	mul.hi.u32 	%r9, %r8, 409044505;
	shr.u32 	%r10, %r9, 1;
	mul.lo.s32 	%r11, %r10, 168;
	sub.s32 	%r12, %r7, %r11;
	cvt.u16.u32 	%rs4, %r12;
	mul.lo.s16 	%rs5, %rs4, 171;
	shr.u16 	%rs6, %rs5, 11;
	and.b16  	%rs7, %rs6, 1;
	setp.eq.b16 	%p1, %rs7, 1;
	selp.b32 	%r13, 84, 0, %p1;
	mad.lo.s32 	%r14, %r1, -48, %r7;
	mul.hi.u32 	%r15, %r14, -1431655765;
	shr.u32 	%r16, %r15, 3;
	mul.lo.s32 	%r17, %r16, 12;
	sub.s32 	%r18, %r14, %r17;
	and.b32  	%r19, %r18, 1;
	setp.eq.b32 	%p2, %r19, 1;
	selp.b32 	%r20, 42, 0, %p2;
	shr.u16 	%rs8, %rs5, 12;
	mul.lo.s16 	%rs9, %rs8, 6;
	cvt.u32.u16 	%r21, %rs9;
	shr.u32 	%r22, %r18, 1;
	add.s32 	%r23, %r20, %r22;
	mad.lo.s32 	%r24, %r6, 294, %r23;
	add.s32 	%r25, %r24, %r13;
	add.s32 	%r26, %r25, %r21;
	mul.wide.u32 	%rd5, %r26, 4;
	add.s64 	%rd6, %rd4, %rd5;
	ld.global.nc.f32 	%f1, [%rd6];
	mul.wide.u32 	%rd7, %r7, 4;
	add.s64 	%rd8, %rd3, %rd7;
	st.global.f32 	[%rd8], %f1;
	ret;

}


// ===== COMPILED SASS (sm_100) =====

	.target	sm_100

	.elftype	@"ET_EXEC"


//--------------------- .note.nv.tkinfo           --------------------------
	.section	.note.nv.tkinfo,"",@"SHT_NOTE"
	.sectionflags	@"SHF_NOTE_NV_TKINFO"
	.tkinfo
        /*0018*/ 	.word	0x00000002
        /*0030*/ 	.string	""
        /*0030*/ 	.string	"ptxas"
        /*0030*/ 	.string	"Cuda compilation tools, release 13.0, V13.0.88"
        /*0030*/ 	.string	"Build cuda_13.0.r13.0/compiler.36424714_0"
        /*0030*/ 	.string	"-arch sm_100 -m 64 "



//--------------------- .note.nv.cuinfo           --------------------------
	.section	.note.nv.cuinfo,"",@"SHT_NOTE"
	.sectionflags	@"SHF_NOTE_NV_CUINFO"
        /*0018*/ 	.short	0x0002
        /*001a*/ 	.short	0x0064
        /*001c*/ 	.short	0x0082
	.zero		2


//--------------------- .nv.info                  --------------------------
	.section	.nv.info,"",@"SHT_CUDA_INFO"
	.align	4


	//----- nvinfo : EIATTR_REGCOUNT
	.align		4
        /*0000*/ 	.byte	0x04, 0x2f
        /*0002*/ 	.short	(.L_1 - .L_0)
	.align		4
.L_0:
        /*0004*/ 	.word	index@(default_function_kernel)
        /*0008*/ 	.word	0x0000000a


	//----- nvinfo : EIATTR_FRAME_SIZE
	.align		4
.L_1:
        /*000c*/ 	.byte	0x04, 0x11
        /*000e*/ 	.short	(.L_3 - .L_2)
	.align		4
.L_2:
        /*0010*/ 	.word	index@(default_function_kernel)
        /*0014*/ 	.word	0x00000000


	//----- nvinfo : EIATTR_MIN_STACK_SIZE
	.align		4
.L_3:
        /*0018*/ 	.byte	0x04, 0x12
        /*001a*/ 	.short	(.L_5 - .L_4)
	.align		4
.L_4:
        /*001c*/ 	.word	index@(default_function_kernel)
        /*0020*/ 	.word	0x00000000
.L_5:


//--------------------- .nv.compat                --------------------------
	.section	.nv.compat,"",@"SHT_CUDA_COMPAT_INFO"
	.align	4
        /*0000*/ 	.byte	0x02, 0x09, 0x00, 0x00, 0x02, 0x02, 0x01, 0x00, 0x02, 0x05, 0x05, 0x00, 0x03, 0x07, 0x01, 0x01
        /*0010*/ 	.byte	0x02, 0x03, 0x00, 0x00, 0x02, 0x06, 0x01, 0x00, 0x04, 0x0b, 0x08, 0x00, 0x09, 0x00, 0x00, 0x00
        /*0020*/ 	.byte	0x00, 0x00, 0x00, 0x00


//--------------------- .nv.info.default_function_kernel --------------------------
	.section	.nv.info.default_function_kernel,"",@"SHT_CUDA_INFO"
	.sectionflags	@""
	.align	4


	//----- nvinfo : EIATTR_CUDA_API_VERSION
	.align		4
        /*0000*/ 	.byte	0x04, 0x37
        /*0002*/ 	.short	(.L_7 - .L_6)
.L_6:
        /*0004*/ 	.word	0x00000082


	//----- nvinfo : EIATTR_KPARAM_INFO
	.align		4
.L_7:
        /*0008*/ 	.byte	0x04, 0x17
        /*000a*/ 	.short	(.L_9 - .L_8)
.L_8:
        /*000c*/ 	.word	0x00000000
        /*0010*/ 	.short	0x0001
        /*0012*/ 	.short	0x0008
        /*0014*/ 	.byte	0x00, 0xf5, 0x21, 0x00


	//----- nvinfo : EIATTR_KPARAM_INFO
	.align		4
.L_9:
        /*0018*/ 	.byte	0x04, 0x17
        /*001a*/ 	.short	(.L_11 - .L_10)
.L_10:
        /*001c*/ 	.word	0x00000000
        /*0020*/ 	.short	0x0000
        /*0022*/ 	.short	0x0000
        /*0024*/ 	.byte	0x00, 0xf5, 0x21, 0x00


	//----- nvinfo : EIATTR_SPARSE_MMA_MASK
	.align		4
.L_11:
        /*0028*/ 	.byte	0x03, 0x50
        /*002a*/ 	.short	0x0000


	//----- nvinfo : EIATTR_MAXREG_COUNT
	.align		4
        /*002c*/ 	.byte	0x03, 0x1b
        /*002e*/ 	.short	0x00ff


	//----- nvinfo : EIATTR_MERCURY_ISA_VERSION
	.align		4
        /*0030*/ 	.byte	0x03, 0x5f
        /*0032*/ 	.short	0x0101


	//----- nvinfo : EIATTR_VRC_CTA_INIT_COUNT
	.align		4
        /*0034*/ 	.byte	0x02, 0x4a
	.zero		1
	.zero		1


	//----- nvinfo : EIATTR_EXIT_INSTR_OFFSETS
	.align		4
        /*0038*/ 	.byte	0x04, 0x1c
        /*003a*/ 	.short	(.L_13 - .L_12)


	//   ....[0]....
.L_12:
        /*003c*/ 	.word	0x000002f0


	//----- nvinfo : EIATTR_MAX_THREADS
	.align		4
.L_13:
        /*0040*/ 	.byte	0x04, 0x05
        /*0042*/ 	.short	(.L_15 - .L_14)
.L_14:
        /*0044*/ 	.word	0x00000031
        /*0048*/ 	.word	0x00000001
        /*004c*/ 	.word	0x00000001


	//----- nvinfo : EIATTR_CBANK_PARAM_SIZE
	.align		4
.L_15:
        /*0050*/ 	.byte	0x03, 0x19
        /*0052*/ 	.short	0x0010


	//----- nvinfo : EIATTR_PARAM_CBANK
	.align		4
        /*0054*/ 	.byte	0x04, 0x0a
        /*0056*/ 	.short	(.L_17 - .L_16)
	.align		4
.L_16:
        /*0058*/ 	.word	index@(.nv.constant0.default_function_kernel)
        /*005c*/ 	.short	0x0380
        /*005e*/ 	.short	0x0010


	//----- nvinfo : EIATTR_SW_WAR
	.align		4
.L_17:
        /*0060*/ 	.byte	0x04, 0x36
        /*0062*/ 	.short	(.L_19 - .L_18)
.L_18:
        /*0064*/ 	.word	0x00000008
.L_19:


//--------------------- .nv.callgraph             --------------------------
	.section	.nv.callgraph,"",@"SHT_CUDA_CALLGRAPH"
	.align	4
	.sectionentsize	8
	.align		4
        /*0000*/ 	.word	0x00000000
	.align		4
        /*0004*/ 	.word	0xffffffff
	.align		4
        /*0008*/ 	.word	0x00000000
	.align		4
        /*000c*/ 	.word	0xfffffffe
	.align		4
        /*0010*/ 	.word	0x00000000
	.align		4
        /*0014*/ 	.word	0xfffffffd
	.align		4
        /*0018*/ 	.word	0x00000000
	.align		4
        /*001c*/ 	.word	0xfffffffc


//--------------------- .text.default_function_kernel --------------------------
	.section	.text.default_function_kernel,"ax",@progbits
	.align	128
        .global         default_function_kernel
        .type           default_function_kernel,@function
        .size           default_function_kernel,(.L_x_1 - default_function_kernel)
        .other          default_function_kernel,@"STO_CUDA_ENTRY STV_DEFAULT"
default_function_kernel:
.text.default_function_kernel:
[----:B------:R-:W-:Y:S01]  /*0000*/  LDC R1, c[0x0][0x37c] ;  /* 0x0000df00ff017b82 */ /* 0x000fe20000000800 */
[----:B------:R-:W0:Y:S01]  /*0010*/  S2R R6, SR_TID.X ;  /* 0x0000000000067919 */ /* 0x000e220000002100 */
[----:B------:R-:W1:Y:S01]  /*0020*/  LDCU.64 UR4, c[0x0][0x358] ;  /* 0x00006b00ff0477ac */ /* 0x000e620008000a00 */
[----:B------:R-:W0:Y:S02]  /*0030*/  S2R R7, SR_CTAID.X ;  /* 0x0000000000077919 */ /* 0x000e240000002500 */
[----:B0-----:R-:W-:Y:S01]  /*0040*/  IMAD R0, R7, 0x31, R6 ;  /* 0x0000003107007824 */ /* 0x001fe200078e0206 */
[----:B------:R-:W-:-:S03]  /*0050*/  PRMT R6, R6, 0x9910, RZ ;  /* 0x0000991006067816 */ /* 0x000fc600000000ff */
[--C-:B------:R-:W-:Y:S01]  /*0060*/  IMAD R4, R7, -0x30, R0.reuse ;  /* 0xffffffd007047824 */ /* 0x100fe200078e0200 */
[----:B------:R-:W-:-:S05]  /*0070*/  SHF.R.U32.HI R2, RZ, 0x3, R0 ;  /* 0x00000003ff027819 */ /* 0x000fca0000011600 */
[----:B------:R-:W-:-:S05]  /*0080*/  IMAD.HI.U32 R2, R2, 0x18618619, RZ ;  /* 0x1861861902027827 */ /* 0x000fca00078e00ff */
[----:B------:R-:W-:Y:S01]  /*0090*/  SHF.R.U32.HI R3, RZ, 0x1, R2 ;  /* 0x00000001ff037819 */ /* 0x000fe20000011602 */
[----:B------:R-:W-:-:S04]  /*00a0*/  IMAD.HI.U32 R2, R4, -0x55555555, RZ ;  /* 0xaaaaaaab04027827 */ /* 0x000fc800078e00ff */
[----:B------:R-:W-:Y:S01]  /*00b0*/  IMAD R3, R3, -0xa8, R0 ;  /* 0xffffff5803037824 */ /* 0x000fe200078e0200 */
[----:B------:R-:W-:Y:S01]  /*00c0*/  SHF.R.U32.HI R5, RZ, 0x3, R2 ;  /* 0x00000003ff057819 */ /* 0x000fe20000011602 */
[----:B------:R-:W-:-:S03]  /*00d0*/  IMAD R2, R6, 0x25, RZ ;  /* 0x0000002506027824 */ /* 0x000fc600078e02ff */
[----:B------:R-:W-:Y:S01]  /*00e0*/  PRMT R3, R3, 0x9910, RZ ;  /* 0x0000991003037816 */ /* 0x000fe200000000ff */
[----:B------:R-:W-:Y:S01]  /*00f0*/  IMAD R5, R5, -0xc, R4 ;  /* 0xfffffff405057824 */ /* 0x000fe200078e0204 */
[----:B------:R-:W-:-:S03]  /*0100*/  LOP3.LUT R2, R2, 0xffff, RZ, 0xc0, !PT ;  /* 0x0000ffff02027812 */ /* 0x000fc600078ec0ff */
[----:B------:R-:W-:Y:S01]  /*0110*/  IMAD R3, R3, 0xab, RZ ;  /* 0x000000ab03037824 */ /* 0x000fe200078e02ff */
[----:B------:R-:W-:Y:S02]  /*0120*/  LOP3.LUT R4, R5, 0x1, RZ, 0xc0, !PT ;  /* 0x0000000105047812 */ /* 0x000fe400078ec0ff */
[----:B------:R-:W-:Y:S02]  /*0130*/  SHF.R.U32.HI R2, RZ, 0x8, R2 ;  /* 0x00000008ff027819 */ /* 0x000fe40000011602 */
[----:B------:R-:W-:Y:S02]  /*0140*/  ISETP.NE.U32.AND P0, PT, R4, 0x1, PT ;  /* 0x000000010400780c */ /* 0x000fe40003f05070 */
[----:B------:R-:W-:Y:S02]  /*0150*/  LOP3.LUT R2, R2, 0xffff, RZ, 0xc0, !PT ;  /* 0x0000ffff02027812 */ /* 0x000fe400078ec0ff */
[----:B------:R-:W-:Y:S02]  /*0160*/  LOP3.LUT R4, R3, 0xffff, RZ, 0xc0, !PT ;  /* 0x0000ffff03047812 */ /* 0x000fe400078ec0ff */
[----:B------:R-:W-:Y:S01]  /*0170*/  SHF.R.U32.HI R5, RZ, 0x1, R5 ;  /* 0x00000001ff057819 */ /* 0x000fe20000011605 */
[----:B------:R-:W-:Y:S01]  /*0180*/  IMAD R2, R7, 0x7, R2 ;  /* 0x0000000707027824 */ /* 0x000fe200078e0202 */
[----:B------:R-:W-:-:S03]  /*0190*/  SHF.R.U32.HI R3, RZ, 0xb, R4 ;  /* 0x0000000bff037819 */ /* 0x000fc60000011604 */
[----:B------:R-:W-:Y:S01]  /*01a0*/  IMAD.HI.U32 R2, R2, -0x55555555, RZ ;  /* 0xaaaaaaab02027827 */ /* 0x000fe200078e00ff */
[----:B------:R-:W-:-:S03]  /*01b0*/  LOP3.LUT R3, R3, 0x1, RZ, 0xc0, !PT ;  /* 0x0000000103037812 */ /* 0x000fc600078ec0ff */
[----:B------:R-:W-:Y:S02]  /*01c0*/  VIADD R7, R5, 0x2a ;  /* 0x0000002a05077836 */ /* 0x000fe40000000000 */
[----:B------:R-:W-:Y:S01]  /*01d0*/  @P0 IMAD.MOV R7, RZ, RZ, R5 ;  /* 0x000000ffff070224 */ /* 0x000fe200078e0205 */
[----:B------:R-:W-:Y:S02]  /*01e0*/  SHF.R.U32.HI R5, RZ, 0xc, R4 ;  /* 0x0000000cff057819 */ /* 0x000fe40000011604 */
[----:B------:R-:W-:Y:S02]  /*01f0*/  ISETP.NE.U32.AND P0, PT, R3, 0x1, PT ;  /* 0x000000010300780c */ /* 0x000fe40003f05070 */
[----:B------:R-:W-:Y:S02]  /*0200*/  SHF.R.U32.HI R4, RZ, 0x4, R2 ;  /* 0x00000004ff047819 */ /* 0x000fe40000011602 */
[----:B------:R-:W0:Y:S01]  /*0210*/  LDC.64 R2, c[0x0][0x380] ;  /* 0x0000e000ff027b82 */ /* 0x000e220000000a00 */
[----:B------:R-:W-:-:S02]  /*0220*/  PRMT R6, R5, 0x9910, RZ ;  /* 0x0000991005067816 */ /* 0x000fc400000000ff */
[----:B------:R-:W-:-:S03]  /*0230*/  IMAD R5, R4, 0x126, R7 ;  /* 0x0000012604057824 */ /* 0x000fc600078e0207 */
[----:B------:R-:W-:Y:S02]  /*0240*/  IMAD.MOV.U32 R4, RZ, RZ, R6 ;  /* 0x000000ffff047224 */ /* 0x000fe400078e0006 */
[----:B------:R-:W-:Y:S01]  /*0250*/  IADD3 R7, PT, PT, R5, 0x54, RZ ;  /* 0x0000005405077810 */ /* 0x000fe20007ffe0ff */
[----:B------:R-:W-:Y:S02]  /*0260*/  @P0 IMAD.MOV R7, RZ, RZ, R5 ;  /* 0x000000ffff070224 */ /* 0x000fe400078e0205 */
[----:B------:R-:W-:-:S05]  /*0270*/  IMAD R4, R4, 0x6, RZ ;  /* 0x0000000604047824 */ /* 0x000fca00078e02ff */
[----:B------:R-:W-:-:S04]  /*0280*/  LOP3.LUT R4, R4, 0xffff, RZ, 0xc0, !PT ;  /* 0x0000ffff04047812 */ /* 0x000fc800078ec0ff */
[----:B------:R-:W-:-:S05]  /*0290*/  IADD3 R5, PT, PT, R4, R7, RZ ;  /* 0x0000000704057210 */ /* 0x000fca0007ffe0ff */
[----:B0-----:R-:W-:Y:S02]  /*02a0*/  IMAD.WIDE.U32 R2, R5, 0x4, R2 ;  /* 0x0000000405027825 */ /* 0x001fe400078e0002 */
[----:B------:R-:W0:Y:S04]  /*02b0*/  LDC.64 R4, c[0x0][0x388] ;  /* 0x0000e200ff047b82 */ /* 0x000e280000000a00 */
[----:B-1----:R-:W2:Y:S01]  /*02c0*/  LDG.E.CONSTANT R3, desc[UR4][R2.64] ;  /* 0x0000000402037981 */ /* 0x002ea2000c1e9900 */
[----:B0-----:R-:W-:-:S05]  /*02d0*/  IMAD.WIDE.U32 R4, R0, 0x4, R4 ;  /* 0x0000000400047825 */ /* 0x001fca00078e0004 */
[----:B--2---:R-:W-:Y:S01]  /*02e0*/  STG.E desc[UR4][R4.64], R3 ;  /* 0x0000000304007986 */ /* 0x004fe2000c101904 */
[----:B------:R-:W-:Y:S05]  /*02f0*/  EXIT ;  /* 0x000000000000794d */ /* 0x000fea0003800000 */
.L_x_0:
[----:B------:R-:W-:-:S00]  /*0300*/  BRA `(.L_x_0) ;  /* 0xfffffffc00fc7947 */ /* 0x000fc0000383ffff */
[----:B------:R-:W-:-:S00]  /*0310*/  NOP ;  /* 0x0000000000007918 */ /* 0x000fc00000000000 */
        /* <DEDUP_REMOVED lines=14> */
.L_x_1:


//--------------------- .nv.shared.reserved.0     --------------------------
	.section	.nv.shared.reserved.0,"aw",@nobits
	.weak		__nv_reservedSMEM_offset_0_alias
	.size		__nv_reservedSMEM_offset_0_alias, 0, 64
	.other		__nv_reservedSMEM_offset_0_alias,@"STO_CUDA_RESERVED_SHARED STV_DEFAULT"
__nv_reservedSMEM_offset_0_alias:
	.zero		0
	.zero		64


//--------------------- .nv.constant0.default_function_kernel --------------------------
	.section	.nv.constant0.default_function_kernel,"a",@progbits
	.sectionflags	@""
	.align	4
.nv.constant0.default_function_kernel:
	.zero		912


//--------------------- SYMBOLS --------------------------

	.type		.nv.reservedSmem.offset0,@object
	.size		.nv.reservedSmem.offset0,0x4
